//
// Generated by NVIDIA NVVM Compiler
//
// Compiler Build ID: CL-36424714
// Cuda compilation tools, release 13.0, V13.0.88
// Based on NVVM 20.0.0
//

.version 9.0
.target sm_100
.address_size 64

	// .globl	_Z31convolutionLayerMultipleFiltersPfS_S_S_iiiii
.extern .func  (.param .b32 func_retval0) vprintf
(
	.param .b64 vprintf_param_0,
	.param .b64 vprintf_param_1
)
;
.global .align 1 .b8 $str[41] = {40, 37, 100, 44, 37, 100, 44, 37, 100, 41, 32, 45, 32, 111, 117, 116, 112, 117, 116, 73, 110, 100, 101, 120, 58, 32, 37, 100, 44, 32, 114, 101, 115, 117, 108, 116, 58, 37, 102, 10};

.visible .entry _Z31convolutionLayerMultipleFiltersPfS_S_S_iiiii(
	.param .u64 .ptr .align 1 _Z31convolutionLayerMultipleFiltersPfS_S_S_iiiii_param_0,
	.param .u64 .ptr .align 1 _Z31convolutionLayerMultipleFiltersPfS_S_S_iiiii_param_1,
	.param .u64 .ptr .align 1 _Z31convolutionLayerMultipleFiltersPfS_S_S_iiiii_param_2,
	.param .u64 .ptr .align 1 _Z31convolutionLayerMultipleFiltersPfS_S_S_iiiii_param_3,
	.param .u32 _Z31convolutionLayerMultipleFiltersPfS_S_S_iiiii_param_4,
	.param .u32 _Z31convolutionLayerMultipleFiltersPfS_S_S_iiiii_param_5,
	.param .u32 _Z31convolutionLayerMultipleFiltersPfS_S_S_iiiii_param_6,
	.param .u32 _Z31convolutionLayerMultipleFiltersPfS_S_S_iiiii_param_7,
	.param .u32 _Z31convolutionLayerMultipleFiltersPfS_S_S_iiiii_param_8
)
{
	.local .align 8 .b8 	__local_depot0[24];
	.reg .b64 	%SP;
	.reg .b64 	%SPL;
	.reg .pred 	%p<18>;
	.reg .b32 	%r<70>;
	.reg .b32 	%f<119>;
	.reg .b64 	%rd<30>;
	.reg .b64 	%fd<2>;

	mov.u64 	%SPL, __local_depot0;
	cvta.local.u64 	%SP, %SPL;
	ld.param.u64 	%rd7, [_Z31convolutionLayerMultipleFiltersPfS_S_S_iiiii_param_0];
	ld.param.u64 	%rd6, [_Z31convolutionLayerMultipleFiltersPfS_S_S_iiiii_param_1];
	ld.param.u64 	%rd8, [_Z31convolutionLayerMultipleFiltersPfS_S_S_iiiii_param_2];
	ld.param.u32 	%r31, [_Z31convolutionLayerMultipleFiltersPfS_S_S_iiiii_param_4];
	ld.param.u32 	%r32, [_Z31convolutionLayerMultipleFiltersPfS_S_S_iiiii_param_5];
	ld.param.u32 	%r33, [_Z31convolutionLayerMultipleFiltersPfS_S_S_iiiii_param_6];
	ld.param.u32 	%r34, [_Z31convolutionLayerMultipleFiltersPfS_S_S_iiiii_param_7];
	ld.param.u32 	%r35, [_Z31convolutionLayerMultipleFiltersPfS_S_S_iiiii_param_8];
	cvta.to.global.u64 	%rd1, %rd8;
	cvta.to.global.u64 	%rd2, %rd7;
	sub.s32 	%r1, %r31, %r34;
	sub.s32 	%r36, %r32, %r34;
	mov.u32 	%r37, %ctaid.x;
	mov.u32 	%r38, %ntid.x;
	mov.u32 	%r39, %tid.x;
	mad.lo.s32 	%r3, %r37, %r38, %r39;
	mov.u32 	%r40, %ctaid.y;
	mov.u32 	%r41, %ntid.y;
	mov.u32 	%r42, %tid.y;
	mad.lo.s32 	%r43, %r40, %r41, %r42;
	mov.u32 	%r5, %ctaid.z;
	setp.gt.s32 	%p1, %r3, %r1;
	setp.gt.s32 	%p2, %r43, %r36;
	or.pred  	%p3, %p1, %p2;
	setp.ge.s32 	%p4, %r5, %r33;
	or.pred  	%p5, %p4, %p3;
	@%p5 bra 	$L__BB0_19;
	mov.u32 	%r6, %tid.z;
	setp.ge.s32 	%p6, %r6, %r35;
	@%p6 bra 	$L__BB0_19;
	mul.lo.s32 	%r7, %r32, %r6;
	mul.lo.s32 	%r8, %r33, %r6;
	setp.lt.s32 	%p7, %r34, 1;
	mov.f32 	%f117, 0f00000000;
	@%p7 bra 	$L__BB0_18;
	add.s32 	%r9, %r7, %r3;
	mul.lo.s32 	%r10, %r34, %r5;
	and.b32  	%r11, %r34, 15;
	and.b32  	%r12, %r34, 7;
	and.b32  	%r13, %r34, 2147483632;
	and.b32  	%r14, %r34, 3;
	neg.s32 	%r15, %r13;
	add.s64 	%rd3, %rd2, 32;
	mov.f32 	%f117, 0f00000000;
	mov.b32 	%r63, 0;
$L__BB0_4:
	setp.lt.u32 	%p8, %r34, 16;
	add.s32 	%r46, %r9, %r63;
	mad.lo.s32 	%r17, %r46, %r31, %r43;
	add.s32 	%r47, %r63, %r10;
	mul.lo.s32 	%r18, %r47, %r34;
	mov.b32 	%r68, 0;
	@%p8 bra 	$L__BB0_7;
	mov.u32 	%r64, %r18;
	mov.u32 	%r65, %r17;
	mov.u32 	%r66, %r15;
$L__BB0_6:
	.pragma "nounroll";
	mul.wide.s32 	%rd9, %r65, 4;
	add.s64 	%rd10, %rd3, %rd9;
	mul.wide.s32 	%rd11, %r64, 4;
	add.s64 	%rd12, %rd1, %rd11;
	ld.global.f32 	%f20, [%rd10+-32];
	ld.global.f32 	%f21, [%rd12];
	fma.rn.f32 	%f22, %f20, %f21, %f117;
	ld.global.f32 	%f23, [%rd10+-28];
	ld.global.f32 	%f24, [%rd12+4];
	fma.rn.f32 	%f25, %f23, %f24, %f22;
	ld.global.f32 	%f26, [%rd10+-24];
	ld.global.f32 	%f27, [%rd12+8];
	fma.rn.f32 	%f28, %f26, %f27, %f25;
	ld.global.f32 	%f29, [%rd10+-20];
	ld.global.f32 	%f30, [%rd12+12];
	fma.rn.f32 	%f31, %f29, %f30, %f28;
	ld.global.f32 	%f32, [%rd10+-16];
	ld.global.f32 	%f33, [%rd12+16];
	fma.rn.f32 	%f34, %f32, %f33, %f31;
	ld.global.f32 	%f35, [%rd10+-12];
	ld.global.f32 	%f36, [%rd12+20];
	fma.rn.f32 	%f37, %f35, %f36, %f34;
	ld.global.f32 	%f38, [%rd10+-8];
	ld.global.f32 	%f39, [%rd12+24];
	fma.rn.f32 	%f40, %f38, %f39, %f37;
	ld.global.f32 	%f41, [%rd10+-4];
	ld.global.f32 	%f42, [%rd12+28];
	fma.rn.f32 	%f43, %f41, %f42, %f40;
	ld.global.f32 	%f44, [%rd10];
	ld.global.f32 	%f45, [%rd12+32];
	fma.rn.f32 	%f46, %f44, %f45, %f43;
	ld.global.f32 	%f47, [%rd10+4];
	ld.global.f32 	%f48, [%rd12+36];
	fma.rn.f32 	%f49, %f47, %f48, %f46;
	ld.global.f32 	%f50, [%rd10+8];
	ld.global.f32 	%f51, [%rd12+40];
	fma.rn.f32 	%f52, %f50, %f51, %f49;
	ld.global.f32 	%f53, [%rd10+12];
	ld.global.f32 	%f54, [%rd12+44];
	fma.rn.f32 	%f55, %f53, %f54, %f52;
	ld.global.f32 	%f56, [%rd10+16];
	ld.global.f32 	%f57, [%rd12+48];
	fma.rn.f32 	%f58, %f56, %f57, %f55;
	ld.global.f32 	%f59, [%rd10+20];
	ld.global.f32 	%f60, [%rd12+52];
	fma.rn.f32 	%f61, %f59, %f60, %f58;
	ld.global.f32 	%f62, [%rd10+24];
	ld.global.f32 	%f63, [%rd12+56];
	fma.rn.f32 	%f64, %f62, %f63, %f61;
	ld.global.f32 	%f65, [%rd10+28];
	ld.global.f32 	%f66, [%rd12+60];
	fma.rn.f32 	%f117, %f65, %f66, %f64;
	add.s32 	%r66, %r66, 16;
	add.s32 	%r65, %r65, 16;
	add.s32 	%r64, %r64, 16;
	setp.ne.s32 	%p9, %r66, 0;
	mov.u32 	%r68, %r13;
	@%p9 bra 	$L__BB0_6;
$L__BB0_7:
	setp.eq.s32 	%p10, %r11, 0;
	@%p10 bra 	$L__BB0_17;
	add.s32 	%r48, %r11, -1;
	setp.lt.u32 	%p11, %r48, 7;
	@%p11 bra 	$L__BB0_10;
	add.s32 	%r49, %r17, %r68;
	add.s32 	%r50, %r68, %r18;
	mul.wide.s32 	%rd13, %r49, 4;
	add.s64 	%rd14, %rd2, %rd13;
	ld.global.f32 	%f68, [%rd14];
	mul.wide.s32 	%rd15, %r50, 4;
	add.s64 	%rd16, %rd1, %rd15;
	ld.global.f32 	%f69, [%rd16];
	fma.rn.f32 	%f70, %f68, %f69, %f117;
	ld.global.f32 	%f71, [%rd14+4];
	ld.global.f32 	%f72, [%rd16+4];
	fma.rn.f32 	%f73, %f71, %f72, %f70;
	ld.global.f32 	%f74, [%rd14+8];
	ld.global.f32 	%f75, [%rd16+8];
	fma.rn.f32 	%f76, %f74, %f75, %f73;
	ld.global.f32 	%f77, [%rd14+12];
	ld.global.f32 	%f78, [%rd16+12];
	fma.rn.f32 	%f79, %f77, %f78, %f76;
	ld.global.f32 	%f80, [%rd14+16];
	ld.global.f32 	%f81, [%rd16+16];
	fma.rn.f32 	%f82, %f80, %f81, %f79;
	ld.global.f32 	%f83, [%rd14+20];
	ld.global.f32 	%f84, [%rd16+20];
	fma.rn.f32 	%f85, %f83, %f84, %f82;
	ld.global.f32 	%f86, [%rd14+24];
	ld.global.f32 	%f87, [%rd16+24];
	fma.rn.f32 	%f88, %f86, %f87, %f85;
	ld.global.f32 	%f89, [%rd14+28];
	ld.global.f32 	%f90, [%rd16+28];
	fma.rn.f32 	%f117, %f89, %f90, %f88;
	add.s32 	%r68, %r68, 8;
$L__BB0_10:
	setp.eq.s32 	%p12, %r12, 0;
	@%p12 bra 	$L__BB0_17;
	add.s32 	%r51, %r12, -1;
	setp.lt.u32 	%p13, %r51, 3;
	@%p13 bra 	$L__BB0_13;
	add.s32 	%r52, %r17, %r68;
	add.s32 	%r53, %r68, %r18;
	mul.wide.s32 	%rd17, %r52, 4;
	add.s64 	%rd18, %rd2, %rd17;
	ld.global.f32 	%f92, [%rd18];
	mul.wide.s32 	%rd19, %r53, 4;
	add.s64 	%rd20, %rd1, %rd19;
	ld.global.f32 	%f93, [%rd20];
	fma.rn.f32 	%f94, %f92, %f93, %f117;
	ld.global.f32 	%f95, [%rd18+4];
	ld.global.f32 	%f96, [%rd20+4];
	fma.rn.f32 	%f97, %f95, %f96, %f94;
	ld.global.f32 	%f98, [%rd18+8];
	ld.global.f32 	%f99, [%rd20+8];
	fma.rn.f32 	%f100, %f98, %f99, %f97;
	ld.global.f32 	%f101, [%rd18+12];
	ld.global.f32 	%f102, [%rd20+12];
	fma.rn.f32 	%f117, %f101, %f102, %f100;
	add.s32 	%r68, %r68, 4;
$L__BB0_13:
	setp.eq.s32 	%p14, %r14, 0;
	@%p14 bra 	$L__BB0_17;
	setp.eq.s32 	%p15, %r14, 1;
	add.s32 	%r54, %r17, %r68;
	add.s32 	%r55, %r68, %r18;
	mul.wide.s32 	%rd21, %r54, 4;
	add.s64 	%rd4, %rd2, %rd21;
	ld.global.f32 	%f103, [%rd4];
	mul.wide.s32 	%rd22, %r55, 4;
	add.s64 	%rd5, %rd1, %rd22;
	ld.global.f32 	%f104, [%rd5];
	fma.rn.f32 	%f117, %f103, %f104, %f117;
	@%p15 bra 	$L__BB0_17;
	setp.eq.s32 	%p16, %r14, 2;
	ld.global.f32 	%f105, [%rd4+4];
	ld.global.f32 	%f106, [%rd5+4];
	fma.rn.f32 	%f117, %f105, %f106, %f117;
	@%p16 bra 	$L__BB0_17;
	ld.global.f32 	%f107, [%rd4+8];
	ld.global.f32 	%f108, [%rd5+8];
	fma.rn.f32 	%f117, %f107, %f108, %f117;
$L__BB0_17:
	add.s32 	%r63, %r63, 1;
	setp.ne.s32 	%p17, %r63, %r34;
	@%p17 bra 	$L__BB0_4;
$L__BB0_18:
	add.u64 	%rd23, %SP, 0;
	add.u64 	%rd24, %SPL, 0;
	add.s32 	%r56, %r8, %r5;
	mad.lo.s32 	%r57, %r56, %r36, %r56;
	add.s32 	%r58, %r57, %r43;
	mad.lo.s32 	%r59, %r58, %r1, %r58;
	add.s32 	%r60, %r59, %r3;
	cvta.to.global.u64 	%rd25, %rd6;
	mul.wide.s32 	%rd26, %r60, 4;
	add.s64 	%rd27, %rd25, %rd26;
	st.global.f32 	[%rd27], %f117;
	cvt.f64.f32 	%fd1, %f117;
	st.local.v2.u32 	[%rd24], {%r3, %r43};
	st.local.v2.u32 	[%rd24+8], {%r5, %r60};
	st.local.f64 	[%rd24+16], %fd1;
	mov.u64 	%rd28, $str;
	cvta.global.u64 	%rd29, %rd28;
	{ // callseq 0, 0
	.param .b64 param0;
	st.param.b64 	[param0], %rd29;
	.param .b64 param1;
	st.param.b64 	[param1], %rd23;
	.param .b32 retval0;
	call.uni (retval0), 
	vprintf, 
	(
	param0, 
	param1
	);
	ld.param.b32 	%r61, [retval0];
	} // callseq 0
$L__BB0_19:
	ret;

}
	// .globl	_Z15maxPoolingLayerPfS_iiii
.visible .entry _Z15maxPoolingLayerPfS_iiii(
	.param .u64 .ptr .align 1 _Z15maxPoolingLayerPfS_iiii_param_0,
	.param .u64 .ptr .align 1 _Z15maxPoolingLayerPfS_iiii_param_1,
	.param .u32 _Z15maxPoolingLayerPfS_iiii_param_2,
	.param .u32 _Z15maxPoolingLayerPfS_iiii_param_3,
	.param .u32 _Z15maxPoolingLayerPfS_iiii_param_4,
	.param .u32 _Z15maxPoolingLayerPfS_iiii_param_5
)
{


	ret;

}
	// .globl	_Z10denseLayerPfS_ii
.visible .entry _Z10denseLayerPfS_ii(
	.param .u64 .ptr .align 1 _Z10denseLayerPfS_ii_param_0,
	.param .u64 .ptr .align 1 _Z10denseLayerPfS_ii_param_1,
	.param .u32 _Z10denseLayerPfS_ii_param_2,
	.param .u32 _Z10denseLayerPfS_ii_param_3
)
{


	ret;

}
	// .globl	_Z11outputLayerPfS_ii
.visible .entry _Z11outputLayerPfS_ii(
	.param .u64 .ptr .align 1 _Z11outputLayerPfS_ii_param_0,
	.param .u64 .ptr .align 1 _Z11outputLayerPfS_ii_param_1,
	.param .u32 _Z11outputLayerPfS_ii_param_2,
	.param .u32 _Z11outputLayerPfS_ii_param_3
)
{


	ret;

}


// ===== COMPILED SASS (sm_100) =====

	.target	sm_100

	.elftype	@"ET_EXEC"


//--------------------- .note.nv.tkinfo           --------------------------
	.section	.note.nv.tkinfo,"",@"SHT_NOTE"
	.sectionflags	@"SHF_NOTE_NV_TKINFO"
	.tkinfo
        /*0018*/ 	.word	0x00000002
        /*0030*/ 	.string	""
        /*0030*/ 	.string	"ptxas"
        /*0030*/ 	.string	"Cuda compilation tools, release 13.0, V13.0.88"
        /*0030*/ 	.string	"Build cuda_13.0.r13.0/compiler.36424714_0"
        /*0030*/ 	.string	"-arch sm_100 -m 64 "



//--------------------- .note.nv.cuinfo           --------------------------
	.section	.note.nv.cuinfo,"",@"SHT_NOTE"
	.sectionflags	@"SHF_NOTE_NV_CUINFO"
        /*0018*/ 	.short	0x0002
        /*001a*/ 	.short	0x0064
        /*001c*/ 	.short	0x0082
	.zero		2


//--------------------- .nv.info                  --------------------------
	.section	.nv.info,"",@"SHT_CUDA_INFO"
	.align	4


	//----- nvinfo : EIATTR_REGCOUNT
	.align		4
        /*0000*/ 	.byte	0x04, 0x2f
        /*0002*/ 	.short	(.L_2 - .L_1)
	.align		4
.L_1:
        /*0004*/ 	.word	index@(_Z31convolutionLayerMultipleFiltersPfS_S_S_iiiii)
        /*0008*/ 	.word	0x00000020


	//----- nvinfo : EIATTR_FRAME_SIZE
	.align		4
.L_2:
        /*000c*/ 	.byte	0x04, 0x11
        /*000e*/ 	.short	(.L_4 - .L_3)
	.align		4
.L_3:
        /*0010*/ 	.word	index@(_Z31convolutionLayerMultipleFiltersPfS_S_S_iiiii)
        /*0014*/ 	.word	0x00000018


	//----- nvinfo : EIATTR_REGCOUNT
	.align		4
.L_4:
        /*0018*/ 	.byte	0x04, 0x2f
        /*001a*/ 	.short	(.L_6 - .L_5)
	.align		4
.L_5:
        /*001c*/ 	.word	index@(_Z15maxPoolingLayerPfS_iiii)
        /*0020*/ 	.word	0x00000004


	//----- nvinfo : EIATTR_FRAME_SIZE
	.align		4
.L_6:
        /*0024*/ 	.byte	0x04, 0x11
        /*0026*/ 	.short	(.L_8 - .L_7)
	.align		4
.L_7:
        /*0028*/ 	.word	index@(_Z15maxPoolingLayerPfS_iiii)
        /*002c*/ 	.word	0x00000000


	//----- nvinfo : EIATTR_REGCOUNT
	.align		4
.L_8:
        /*0030*/ 	.byte	0x04, 0x2f
        /*0032*/ 	.short	(.L_10 - .L_9)
	.align		4
.L_9:
        /*0034*/ 	.word	index@(_Z10denseLayerPfS_ii)
        /*0038*/ 	.word	0x00000004


	//----- nvinfo : EIATTR_FRAME_SIZE
	.align		4
.L_10:
        /*003c*/ 	.byte	0x04, 0x11
        /*003e*/ 	.short	(.L_12 - .L_11)
	.align		4
.L_11:
        /*0040*/ 	.word	index@(_Z10denseLayerPfS_ii)
        /*0044*/ 	.word	0x00000000


	//----- nvinfo : EIATTR_REGCOUNT
	.align		4
.L_12:
        /*0048*/ 	.byte	0x04, 0x2f
        /*004a*/ 	.short	(.L_14 - .L_13)
	.align		4
.L_13:
        /*004c*/ 	.word	index@(_Z11outputLayerPfS_ii)
        /*0050*/ 	.word	0x00000004


	//----- nvinfo : EIATTR_FRAME_SIZE
	.align		4
.L_14:
        /*0054*/ 	.byte	0x04, 0x11
        /*0056*/ 	.short	(.L_16 - .L_15)
	.align		4
.L_15:
        /*0058*/ 	.word	index@(_Z11outputLayerPfS_ii)
        /*005c*/ 	.word	0x00000000


	//----- nvinfo : EIATTR_MIN_STACK_SIZE
	.align		4
.L_16:
        /*0060*/ 	.byte	0x04, 0x12
        /*0062*/ 	.short	(.L_18 - .L_17)
	.align		4
.L_17:
        /*0064*/ 	.word	index@(_Z11outputLayerPfS_ii)
        /*0068*/ 	.word	0x00000000


	//----- nvinfo : EIATTR_MIN_STACK_SIZE
	.align		4
.L_18:
        /*006c*/ 	.byte	0x04, 0x12
        /*006e*/ 	.short	(.L_20 - .L_19)
	.align		4
.L_19:
        /*0070*/ 	.word	index@(_Z10denseLayerPfS_ii)
        /*0074*/ 	.word	0x00000000


	//----- nvinfo : EIATTR_MIN_STACK_SIZE
	.align		4
.L_20:
        /*0078*/ 	.byte	0x04, 0x12
        /*007a*/ 	.short	(.L_22 - .L_21)
	.align		4
.L_21:
        /*007c*/ 	.word	index@(_Z15maxPoolingLayerPfS_iiii)
        /*0080*/ 	.word	0x00000000


	//----- nvinfo : EIATTR_MIN_STACK_SIZE
	.align		4
.L_22:
        /*0084*/ 	.byte	0x04, 0x12
        /*0086*/ 	.short	(.L_24 - .L_23)
	.align		4
.L_23:
        /*0088*/ 	.word	index@(_Z31convolutionLayerMultipleFiltersPfS_S_S_iiiii)
        /*008c*/ 	.word	0x00000018
.L_24:


//--------------------- .nv.compat                --------------------------
	.section	.nv.compat,"",@"SHT_CUDA_COMPAT_INFO"
	.align	4
        /*0000*/ 	.byte	0x02, 0x09, 0x00, 0x00, 0x02, 0x02, 0x01, 0x00, 0x02, 0x05, 0x05, 0x00, 0x03, 0x07, 0x01, 0x01
        /*0010*/ 	.byte	0x02, 0x03, 0x00, 0x00, 0x02, 0x06, 0x01, 0x00, 0x04, 0x0b, 0x08, 0x00, 0x09, 0x00, 0x00, 0x00
        /*0020*/ 	.byte	0x00, 0x00, 0x00, 0x00


//--------------------- .nv.info._Z11outputLayerPfS_ii --------------------------
	.section	.nv.info._Z11outputLayerPfS_ii,"",@"SHT_CUDA_INFO"
	.sectionflags	@""
	.align	4


	//----- nvinfo : EIATTR_CUDA_API_VERSION
	.align		4
        /*0000*/ 	.byte	0x04, 0x37
        /*0002*/ 	.short	(.L_26 - .L_25)
.L_25:
        /*0004*/ 	.word	0x00000082


	//----- nvinfo : EIATTR_KPARAM_INFO
	.align		4
.L_26:
        /*0008*/ 	.byte	0x04, 0x17
        /*000a*/ 	.short	(.L_28 - .L_27)
.L_27:
        /*000c*/ 	.word	0x00000000
        /*0010*/ 	.short	0x0003
        /*0012*/ 	.short	0x0014
        /*0014*/ 	.byte	0x00, 0xf0, 0x11, 0x00


	//----- nvinfo : EIATTR_KPARAM_INFO
	.align		4
.L_28:
        /*0018*/ 	.byte	0x04, 0x17
        /*001a*/ 	.short	(.L_30 - .L_29)
.L_29:
        /*001c*/ 	.word	0x00000000
        /*0020*/ 	.short	0x0002
        /*0022*/ 	.short	0x0010
        /*0024*/ 	.byte	0x00, 0xf0, 0x11, 0x00


	//----- nvinfo : EIATTR_KPARAM_INFO
	.align		4
.L_30:
        /*0028*/ 	.byte	0x04, 0x17
        /*002a*/ 	.short	(.L_32 - .L_31)
.L_31:
        /*002c*/ 	.word	0x00000000
        /*0030*/ 	.short	0x0001
        /*0032*/ 	.short	0x0008
        /*0034*/ 	.byte	0x00, 0xf5, 0x21, 0x00


	//----- nvinfo : EIATTR_KPARAM_INFO
	.align		4
.L_32:
        /*0038*/ 	.byte	0x04, 0x17
        /*003a*/ 	.short	(.L_34 - .L_33)
.L_33:
        /*003c*/ 	.word	0x00000000
        /*0040*/ 	.short	0x0000
        /*0042*/ 	.short	0x0000
        /*0044*/ 	.byte	0x00, 0xf5, 0x21, 0x00


	//----- nvinfo : EIATTR_SPARSE_MMA_MASK
	.align		4
.L_34:
        /*0048*/ 	.byte	0x03, 0x50
        /*004a*/ 	.short	0x0000


	//----- nvinfo : EIATTR_MAXREG_COUNT
	.align		4
        /*004c*/ 	.byte	0x03, 0x1b
        /*004e*/ 	.short	0x00ff


	//----- nvinfo : EIATTR_MERCURY_ISA_VERSION
	.align		4
        /*0050*/ 	.byte	0x03, 0x5f
        /*0052*/ 	.short	0x0101


	//----- nvinfo : EIATTR_VRC_CTA_INIT_COUNT
	.align		4
        /*0054*/ 	.byte	0x02, 0x4a
	.zero		1
	.zero		1


	//----- nvinfo : EIATTR_EXIT_INSTR_OFFSETS
	.align		4
        /*0058*/ 	.byte	0x04, 0x1c
        /*005a*/ 	.short	(.L_36 - .L_35)


	//   ....[0]....
.L_35:
        /*005c*/ 	.word	0x00000010


	//----- nvinfo : EIATTR_CBANK_PARAM_SIZE
	.align		4
.L_36:
        /*0060*/ 	.byte	0x03, 0x19
        /*0062*/ 	.short	0x0018


	//----- nvinfo : EIATTR_PARAM_CBANK
	.align		4
        /*0064*/ 	.byte	0x04, 0x0a
        /*0066*/ 	.short	(.L_38 - .L_37)
	.align		4
.L_37:
        /*0068*/ 	.word	index@(.nv.constant0._Z11outputLayerPfS_ii)
        /*006c*/ 	.short	0x0380
        /*006e*/ 	.short	0x0018


	//----- nvinfo : EIATTR_SW_WAR
	.align		4
.L_38:
        /*0070*/ 	.byte	0x04, 0x36
        /*0072*/ 	.short	(.L_40 - .L_39)
.L_39:
        /*0074*/ 	.word	0x00000008
.L_40:


//--------------------- .nv.info._Z10denseLayerPfS_ii --------------------------
	.section	.nv.info._Z10denseLayerPfS_ii,"",@"SHT_CUDA_INFO"
	.sectionflags	@""
	.align	4


	//----- nvinfo : EIATTR_CUDA_API_VERSION
	.align		4
        /*0000*/ 	.byte	0x04, 0x37
        /*0002*/ 	.short	(.L_42 - .L_41)
.L_41:
        /*0004*/ 	.word	0x00000082


	//----- nvinfo : EIATTR_KPARAM_INFO
	.align		4
.L_42:
        /*0008*/ 	.byte	0x04, 0x17
        /*000a*/ 	.short	(.L_44 - .L_43)
.L_43:
        /*000c*/ 	.word	0x00000000
        /*0010*/ 	.short	0x0003
        /*0012*/ 	.short	0x0014
        /*0014*/ 	.byte	0x00, 0xf0, 0x11, 0x00


	//----- nvinfo : EIATTR_KPARAM_INFO
	.align		4
.L_44:
        /*0018*/ 	.byte	0x04, 0x17
        /*001a*/ 	.short	(.L_46 - .L_45)
.L_45:
        /*001c*/ 	.word	0x00000000
        /*0020*/ 	.short	0x0002
        /*0022*/ 	.short	0x0010
        /*0024*/ 	.byte	0x00, 0xf0, 0x11, 0x00


	//----- nvinfo : EIATTR_KPARAM_INFO
	.align		4
.L_46:
        /*0028*/ 	.byte	0x04, 0x17
        /*002a*/ 	.short	(.L_48 - .L_47)
.L_47:
        /*002c*/ 	.word	0x00000000
        /*0030*/ 	.short	0x0001
        /*0032*/ 	.short	0x0008
        /*0034*/ 	.byte	0x00, 0xf5, 0x21, 0x00


	//----- nvinfo : EIATTR_KPARAM_INFO
	.align		4
.L_48:
        /*0038*/ 	.byte	0x04, 0x17
        /*003a*/ 	.short	(.L_50 - .L_49)
.L_49:
        /*003c*/ 	.word	0x00000000
        /*0040*/ 	.short	0x0000
        /*0042*/ 	.short	0x0000
        /*0044*/ 	.byte	0x00, 0xf5, 0x21, 0x00


	//----- nvinfo : EIATTR_SPARSE_MMA_MASK
	.align		4
.L_50:
        /*0048*/ 	.byte	0x03, 0x50
        /*004a*/ 	.short	0x0000


	//----- nvinfo : EIATTR_MAXREG_COUNT
	.align		4
        /*004c*/ 	.byte	0x03, 0x1b
        /*004e*/ 	.short	0x00ff


	//----- nvinfo : EIATTR_MERCURY_ISA_VERSION
	.align		4
        /*0050*/ 	.byte	0x03, 0x5f
        /*0052*/ 	.short	0x0101


	//----- nvinfo : EIATTR_VRC_CTA_INIT_COUNT
	.align		4
        /*0054*/ 	.byte	0x02, 0x4a
	.zero		1
	.zero		1


	//----- nvinfo : EIATTR_EXIT_INSTR_OFFSETS
	.align		4
        /*0058*/ 	.byte	0x04, 0x1c
        /*005a*/ 	.short	(.L_52 - .L_51)


	//   ....[0]....
.L_51:
        /*005c*/ 	.word	0x00000010


	//----- nvinfo : EIATTR_CBANK_PARAM_SIZE
	.align		4
.L_52:
        /*0060*/ 	.byte	0x03, 0x19
        /*0062*/ 	.short	0x0018


	//----- nvinfo : EIATTR_PARAM_CBANK
	.align		4
        /*0064*/ 	.byte	0x04, 0x0a
        /*0066*/ 	.short	(.L_54 - .L_53)
	.align		4
.L_53:
        /*0068*/ 	.word	index@(.nv.constant0._Z10denseLayerPfS_ii)
        /*006c*/ 	.short	0x0380
        /*006e*/ 	.short	0x0018


	//----- nvinfo : EIATTR_SW_WAR
	.align		4
.L_54:
        /*0070*/ 	.byte	0x04, 0x36
        /*0072*/ 	.short	(.L_56 - .L_55)
.L_55:
        /*0074*/ 	.word	0x00000008
.L_56:


//--------------------- .nv.info._Z15maxPoolingLayerPfS_iiii --------------------------
	.section	.nv.info._Z15maxPoolingLayerPfS_iiii,"",@"SHT_CUDA_INFO"
	.sectionflags	@""
	.align	4


	//----- nvinfo : EIATTR_CUDA_API_VERSION
	.align		4
        /*0000*/ 	.byte	0x04, 0x37
        /*0002*/ 	.short	(.L_58 - .L_57)
.L_57:
        /*0004*/ 	.word	0x00000082


	//----- nvinfo : EIATTR_KPARAM_INFO
	.align		4
.L_58:
        /*0008*/ 	.byte	0x04, 0x17
        /*000a*/ 	.short	(.L_60 - .L_59)
.L_59:
        /*000c*/ 	.word	0x00000000
        /*0010*/ 	.short	0x0005
        /*0012*/ 	.short	0x001c
        /*0014*/ 	.byte	0x00, 0xf0, 0x11, 0x00


	//----- nvinfo : EIATTR_KPARAM_INFO
	.align		4
.L_60:
        /*0018*/ 	.byte	0x04, 0x17
        /*001a*/ 	.short	(.L_62 - .L_61)
.L_61:
        /*001c*/ 	.word	0x00000000
        /*0020*/ 	.short	0x0004
        /*0022*/ 	.short	0x0018
        /*0024*/ 	.byte	0x00, 0xf0, 0x11, 0x00


	//----- nvinfo : EIATTR_KPARAM_INFO
	.align		4
.L_62:
        /*0028*/ 	.byte	0x04, 0x17
        /*002a*/ 	.short	(.L_64 - .L_63)
.L_63:
        /*002c*/ 	.word	0x00000000
        /*0030*/ 	.short	0x0003
        /*0032*/ 	.short	0x0014
        /*0034*/ 	.byte	0x00, 0xf0, 0x11, 0x00


	//----- nvinfo : EIATTR_KPARAM_INFO
	.align		4
.L_64:
        /*0038*/ 	.byte	0x04, 0x17
        /*003a*/ 	.short	(.L_66 - .L_65)
.L_65:
        /*003c*/ 	.word	0x00000000
        /*0040*/ 	.short	0x0002
        /*0042*/ 	.short	0x0010
        /*0044*/ 	.byte	0x00, 0xf0, 0x11, 0x00


	//----- nvinfo : EIATTR_KPARAM_INFO
	.align		4
.L_66:
        /*0048*/ 	.byte	0x04, 0x17
        /*004a*/ 	.short	(.L_68 - .L_67)
.L_67:
        /*004c*/ 	.word	0x00000000
        /*0050*/ 	.short	0x0001
        /*0052*/ 	.short	0x0008
        /*0054*/ 	.byte	0x00, 0xf5, 0x21, 0x00


	//----- nvinfo : EIATTR_KPARAM_INFO
	.align		4
.L_68:
        /*0058*/ 	.byte	0x04, 0x17
        /*005a*/ 	.short	(.L_70 - .L_69)
.L_69:
        /*005c*/ 	.word	0x00000000
        /*0060*/ 	.short	0x0000
        /*0062*/ 	.short	0x0000
        /*0064*/ 	.byte	0x00, 0xf5, 0x21, 0x00


	//----- nvinfo : EIATTR_SPARSE_MMA_MASK
	.align		4
.L_70:
        /*0068*/ 	.byte	0x03, 0x50
        /*006a*/ 	.short	0x0000


	//----- nvinfo : EIATTR_MAXREG_COUNT
	.align		4
        /*006c*/ 	.byte	0x03, 0x1b
        /*006e*/ 	.short	0x00ff


	//----- nvinfo : EIATTR_MERCURY_ISA_VERSION
	.align		4
        /*0070*/ 	.byte	0x03, 0x5f
        /*0072*/ 	.short	0x0101


	//----- nvinfo : EIATTR_VRC_CTA_INIT_COUNT
	.align		4
        /*0074*/ 	.byte	0x02, 0x4a
	.zero		1
	.zero		1


	//----- nvinfo : EIATTR_EXIT_INSTR_OFFSETS
	.align		4
        /*0078*/ 	.byte	0x04, 0x1c
        /*007a*/ 	.short	(.L_72 - .L_71)


	//   ....[0]....
.L_71:
        /*007c*/ 	.word	0x00000010


	//----- nvinfo : EIATTR_CBANK_PARAM_SIZE
	.align		4
.L_72:
        /*0080*/ 	.byte	0x03, 0x19
        /*0082*/ 	.short	0x0020


	//----- nvinfo : EIATTR_PARAM_CBANK
	.align		4
        /*0084*/ 	.byte	0x04, 0x0a
        /*0086*/ 	.short	(.L_74 - .L_73)
	.align		4
.L_73:
        /*0088*/ 	.word	index@(.nv.constant0._Z15maxPoolingLayerPfS_iiii)
        /*008c*/ 	.short	0x0380
        /*008e*/ 	.short	0x0020


	//----- nvinfo : EIATTR_SW_WAR
	.align		4
.L_74:
        /*0090*/ 	.byte	0x04, 0x36
        /*0092*/ 	.short	(.L_76 - .L_75)
.L_75:
        /*0094*/ 	.word	0x00000008
.L_76:


//--------------------- .nv.info._Z31convolutionLayerMultipleFiltersPfS_S_S_iiiii --------------------------
	.section	.nv.info._Z31convolutionLayerMultipleFiltersPfS_S_S_iiiii,"",@"SHT_CUDA_INFO"
	.sectionflags	@""
	.align	4


	//----- nvinfo : EIATTR_CUDA_API_VERSION
	.align		4
        /*0000*/ 	.byte	0x04, 0x37
        /*0002*/ 	.short	(.L_78 - .L_77)
.L_77:
        /*0004*/ 	.word	0x00000082


	//----- nvinfo : EIATTR_KPARAM_INFO
	.align		4
.L_78:
        /*0008*/ 	.byte	0x04, 0x17
        /*000a*/ 	.short	(.L_80 - .L_79)
.L_79:
        /*000c*/ 	.word	0x00000000
        /*0010*/ 	.short	0x0008
        /*0012*/ 	.short	0x0030
        /*0014*/ 	.byte	0x00, 0xf0, 0x11, 0x00


	//----- nvinfo : EIATTR_KPARAM_INFO
	.align		4
.L_80:
        /*0018*/ 	.byte	0x04, 0x17
        /*001a*/ 	.short	(.L_82 - .L_81)
.L_81:
        /*001c*/ 	.word	0x00000000
        /*0020*/ 	.short	0x0007
        /*0022*/ 	.short	0x002c
        /*0024*/ 	.byte	0x00, 0xf0, 0x11, 0x00


	//----- nvinfo : EIATTR_KPARAM_INFO
	.align		4
.L_82:
        /*0028*/ 	.byte	0x04, 0x17
        /*002a*/ 	.short	(.L_84 - .L_83)
.L_83:
        /*002c*/ 	.word	0x00000000
        /*0030*/ 	.short	0x0006
        /*0032*/ 	.short	0x0028
        /*0034*/ 	.byte	0x00, 0xf0, 0x11, 0x00


	//----- nvinfo : EIATTR_KPARAM_INFO
	.align		4
.L_84:
        /*0038*/ 	.byte	0x04, 0x17
        /*003a*/ 	.short	(.L_86 - .L_85)
.L_85:
        /*003c*/ 	.word	0x00000000
        /*0040*/ 	.short	0x0005
        /*0042*/ 	.short	0x0024
        /*0044*/ 	.byte	0x00, 0xf0, 0x11, 0x00


	//----- nvinfo : EIATTR_KPARAM_INFO
	.align		4
.L_86:
        /*0048*/ 	.byte	0x04, 0x17
        /*004a*/ 	.short	(.L_88 - .L_87)
.L_87:
        /*004c*/ 	.word	0x00000000
        /*0050*/ 	.short	0x0004
        /*0052*/ 	.short	0x0020
        /*0054*/ 	.byte	0x00, 0xf0, 0x11, 0x00


	//----- nvinfo : EIATTR_KPARAM_INFO
	.align		4
.L_88:
        /*0058*/ 	.byte	0x04, 0x17
        /*005a*/ 	.short	(.L_90 - .L_89)
.L_89:
        /*005c*/ 	.word	0x00000000
        /*0060*/ 	.short	0x0003
        /*0062*/ 	.short	0x0018
        /*0064*/ 	.byte	0x00, 0xf5, 0x21, 0x00


	//----- nvinfo : EIATTR_KPARAM_INFO
	.align		4
.L_90:
        /*0068*/ 	.byte	0x04, 0x17
        /*006a*/ 	.short	(.L_92 - .L_91)
.L_91:
        /*006c*/ 	.word	0x00000000
        /*0070*/ 	.short	0x0002
        /*0072*/ 	.short	0x0010
        /*0074*/ 	.byte	0x00, 0xf5, 0x21, 0x00


	//----- nvinfo : EIATTR_KPARAM_INFO
	.align		4
.L_92:
        /*0078*/ 	.byte	0x04, 0x17
        /*007a*/ 	.short	(.L_94 - .L_93)
.L_93:
        /*007c*/ 	.word	0x00000000
        /*0080*/ 	.short	0x0001
        /*0082*/ 	.short	0x0008
        /*0084*/ 	.byte	0x00, 0xf5, 0x21, 0x00


	//----- nvinfo : EIATTR_KPARAM_INFO
	.align		4
.L_94:
        /*0088*/ 	.byte	0x04, 0x17
        /*008a*/ 	.short	(.L_96 - .L_95)
.L_95:
        /*008c*/ 	.word	0x00000000
        /*0090*/ 	.short	0x0000
        /*0092*/ 	.short	0x0000
        /*0094*/ 	.byte	0x00, 0xf5, 0x21, 0x00


	//----- nvinfo : EIATTR_SPARSE_MMA_MASK
	.align		4
.L_96:
        /*0098*/ 	.byte	0x03, 0x50
        /*009a*/ 	.short	0x0000


	//----- nvinfo : EIATTR_MAXREG_COUNT
	.align		4
        /*009c*/ 	.byte	0x03, 0x1b
        /*009e*/ 	.short	0x00ff


	//----- nvinfo : EIATTR_EXTERNS
	.align		4
        /*00a0*/ 	.byte	0x04, 0x0f
        /*00a2*/ 	.short	(.L_98 - .L_97)


	//   ....[0]....
	.align		4
.L_97:
        /*00a4*/ 	.word	index@(vprintf)


	//----- nvinfo : EIATTR_MERCURY_ISA_VERSION
	.align		4
.L_98:
        /*00a8*/ 	.byte	0x03, 0x5f
        /*00aa*/ 	.short	0x0101


	//----- nvinfo : EIATTR_VRC_CTA_INIT_COUNT
	.align		4
        /*00ac*/ 	.byte	0x02, 0x4a
	.zero		1
	.zero		1


	//----- nvinfo : EIATTR_SYSCALL_OFFSETS
	.align		4
        /*00b0*/ 	.byte	0x04, 0x46
        /*00b2*/ 	.short	(.L_100 - .L_99)


	//   ....[0]....
.L_99:
        /*00b4*/ 	.word	0x00000d80


	//----- nvinfo : EIATTR_EXIT_INSTR_OFFSETS
	.align		4
.L_100:
        /*00b8*/ 	.byte	0x04, 0x1c
        /*00ba*/ 	.short	(.L_102 - .L_101)


	//   ....[0]....
.L_101:
        /*00bc*/ 	.word	0x00000160


	//   ....[1]....
        /*00c0*/ 	.word	0x000001a0


	//   ....[2]....
        /*00c4*/ 	.word	0x00000d90


	//----- nvinfo : EIATTR_CRS_STACK_SIZE
	.align		4
.L_102:
        /*00c8*/ 	.byte	0x04, 0x1e
        /*00ca*/ 	.short	(.L_104 - .L_103)
.L_103:
        /*00cc*/ 	.word	0x00000000


	//----- nvinfo : EIATTR_CBANK_PARAM_SIZE
	.align		4
.L_104:
        /*00d0*/ 	.byte	0x03, 0x19
        /*00d2*/ 	.short	0x0034


	//----- nvinfo : EIATTR_PARAM_CBANK
	.align		4
        /*00d4*/ 	.byte	0x04, 0x0a
        /*00d6*/ 	.short	(.L_106 - .L_105)
	.align		4
.L_105:
        /*00d8*/ 	.word	index@(.nv.constant0._Z31convolutionLayerMultipleFiltersPfS_S_S_iiiii)
        /*00dc*/ 	.short	0x0380
        /*00de*/ 	.short	0x0034


	//----- nvinfo : EIATTR_SW_WAR
	.align		4
.L_106:
        /*00e0*/ 	.byte	0x04, 0x36
        /*00e2*/ 	.short	(.L_108 - .L_107)
.L_107:
        /*00e4*/ 	.word	0x00000008
.L_108:


//--------------------- .nv.callgraph             --------------------------
	.section	.nv.callgraph,"",@"SHT_CUDA_CALLGRAPH"
	.align	4
	.sectionentsize	8
	.align		4
        /*0000*/ 	.word	0x00000000
	.align		4
        /*0004*/ 	.word	0xffffffff
	.align		4
        /*0008*/ 	.word	index@(_Z31convolutionLayerMultipleFiltersPfS_S_S_iiiii)
	.align		4
        /*000c*/ 	.word	index@(vprintf)
	.align		4
        /*0010*/ 	.word	0x00000000
	.align		4
        /*0014*/ 	.word	0xfffffffe
	.align		4
        /*0018*/ 	.word	0x00000000
	.align		4
        /*001c*/ 	.word	0xfffffffd
	.align		4
        /*0020*/ 	.word	0x00000000
	.align		4
        /*0024*/ 	.word	0xfffffffc


//--------------------- .nv.constant4             --------------------------
	.section	.nv.constant4,"a",@progbits
	.align	8
	.align		8
.nv.constant4:
        /*0000*/ 	.dword	$str
	.align		8
        /*0008*/ 	.dword	vprintf


//--------------------- .text._Z11outputLayerPfS_ii --------------------------
	.section	.text._Z11outputLayerPfS_ii,"ax",@progbits
	.align	128
        .global         _Z11outputLayerPfS_ii
        .type           _Z11outputLayerPfS_ii,@function
        .size           _Z11outputLayerPfS_ii,(.L_x_12 - _Z11outputLayerPfS_ii)
        .other          _Z11outputLayerPfS_ii,@"STO_CUDA_ENTRY STV_DEFAULT"
_Z11outputLayerPfS_ii:
.text._Z11outputLayerPfS_ii:
[----:B------:R-:W-:Y:S01]  /*0000*/  LDC R1, c[0x0][0x37c] ;  /* 0x0000df00ff017b82 */ /* 0x000fe20000000800 */
[----:B------:R-:W-:Y:S05]  /*0010*/  EXIT ;  /* 0x000000000000794d */ /* 0x000fea0003800000 */
.L_x_0:
[----:B------:R-:W-:-:S00]  /*0020*/  BRA `(.L_x_0) ;  /* 0xfffffffc00fc7947 */ /* 0x000fc0000383ffff */
[----:B------:R-:W-:-:S00]  /*0030*/  NOP ;  /* 0x0000000000007918 */ /* 0x000fc00000000000 */
        /* <DEDUP_REMOVED lines=12> */
.L_x_12:


//--------------------- .text._Z10denseLayerPfS_ii --------------------------
	.section	.text._Z10denseLayerPfS_ii,"ax",@progbits
	.align	128
        .global         _Z10denseLayerPfS_ii
        .type           _Z10denseLayerPfS_ii,@function
        .size           _Z10denseLayerPfS_ii,(.L_x_13 - _Z10denseLayerPfS_ii)
        .other          _Z10denseLayerPfS_ii,@"STO_CUDA_ENTRY STV_DEFAULT"
_Z10denseLayerPfS_ii:
.text._Z10denseLayerPfS_ii:
[----:B------:R-:W-:Y:S01]  /*0000*/  LDC R1, c[0x0][0x37c] ;  /* 0x0000df00ff017b82 */ /* 0x000fe20000000800 */
[----:B------:R-:W-:Y:S05]  /*0010*/  EXIT ;  /* 0x000000000000794d */ /* 0x000fea0003800000 */
.L_x_1:
        /* <DEDUP_REMOVED lines=14> */
.L_x_13:


//--------------------- .text._Z15maxPoolingLayerPfS_iiii --------------------------
	.section	.text._Z15maxPoolingLayerPfS_iiii,"ax",@progbits
	.align	128
        .global         _Z15maxPoolingLayerPfS_iiii
        .type           _Z15maxPoolingLayerPfS_iiii,@function
        .size           _Z15maxPoolingLayerPfS_iiii,(.L_x_14 - _Z15maxPoolingLayerPfS_iiii)
        .other          _Z15maxPoolingLayerPfS_iiii,@"STO_CUDA_ENTRY STV_DEFAULT"
_Z15maxPoolingLayerPfS_iiii:
.text._Z15maxPoolingLayerPfS_iiii:
[----:B------:R-:W-:Y:S01]  /*0000*/  LDC R1, c[0x0][0x37c] ;  /* 0x0000df00ff017b82 */ /* 0x000fe20000000800 */
[----:B------:R-:W-:Y:S05]  /*0010*/  EXIT ;  /* 0x000000000000794d */ /* 0x000fea0003800000 */
.L_x_2:
        /* <DEDUP_REMOVED lines=14> */
.L_x_14:


//--------------------- .text._Z31convolutionLayerMultipleFiltersPfS_S_S_iiiii --------------------------
	.section	.text._Z31convolutionLayerMultipleFiltersPfS_S_S_iiiii,"ax",@progbits
	.align	128
        .global         _Z31convolutionLayerMultipleFiltersPfS_S_S_iiiii
        .type           _Z31convolutionLayerMultipleFiltersPfS_S_S_iiiii,@function
        .size           _Z31convolutionLayerMultipleFiltersPfS_S_S_iiiii,(.L_x_15 - _Z31convolutionLayerMultipleFiltersPfS_S_S_iiiii)
        .other          _Z31convolutionLayerMultipleFiltersPfS_S_S_iiiii,@"STO_CUDA_ENTRY STV_DEFAULT"
_Z31convolutionLayerMultipleFiltersPfS_S_S_iiiii:
.text._Z31convolutionLayerMultipleFiltersPfS_S_S_iiiii:
[----:B------:R-:W0:Y:S01]  /*0000*/  LDC R1, c[0x0][0x37c] ;  /* 0x0000df00ff017b82 */ /* 0x000e220000000800 */
[----:B------:R-:W1:Y:S01]  /*0010*/  S2R R0, SR_TID.Y ;  /* 0x0000000000007919 */ /* 0x000e620000002200 */
[----:B------:R-:W2:Y:S06]  /*0020*/  LDCU UR5, c[0x0][0x2fc] ;  /* 0x00005f80ff0577ac */ /* 0x000eac0008000800 */
[----:B------:R-:W3:Y:S01]  /*0030*/  LDC R8, c[0x0][0x360] ;  /* 0x0000d800ff087b82 */ /* 0x000ee20000000800 */
[----:B0-----:R-:W-:Y:S01]  /*0040*/  IADD3 R1, PT, PT, R1, -0x18, RZ ;  /* 0xffffffe801017810 */ /* 0x001fe20007ffe0ff */
[----:B------:R-:W3:Y:S01]  /*0050*/  S2R R3, SR_TID.X ;  /* 0x0000000000037919 */ /* 0x000ee20000002100 */
[----:B------:R-:W0:Y:S01]  /*0060*/  LDCU UR4, c[0x0][0x2f8] ;  /* 0x00005f00ff0477ac */ /* 0x000e220008000800 */
[----:B------:R-:W4:Y:S04]  /*0070*/  S2R R2, SR_CTAID.Z ;  /* 0x0000000000027919 */ /* 0x000f280000002700 */
[----:B------:R-:W1:Y:S08]  /*0080*/  S2UR UR7, SR_CTAID.Y ;  /* 0x00000000000779c3 */ /* 0x000e700000002600 */
[----:B------:R-:W1:Y:S01]  /*0090*/  LDC R9, c[0x0][0x364] ;  /* 0x0000d900ff097b82 */ /* 0x000e620000000800 */
[----:B0-----:R-:W-:-:S07]  /*00a0*/  IADD3 R6, P1, PT, R1, UR4, RZ ;  /* 0x0000000401067c10 */ /* 0x001fce000ff3e0ff */
[----:B------:R-:W0:Y:S01]  /*00b0*/  LDC.64 R10, c[0x0][0x3a0] ;  /* 0x0000e800ff0a7b82 */ /* 0x000e220000000a00 */
[----:B--2---:R-:W-:-:S07]  /*00c0*/  IADD3.X R7, PT, PT, RZ, UR5, RZ, P1, !PT ;  /* 0x00000005ff077c10 */ /* 0x004fce0008ffe4ff */
[----:B------:R-:W0:Y:S08]  /*00d0*/  LDC.64 R14, c[0x0][0x3a8] ;  /* 0x0000ea00ff0e7b82 */ /* 0x000e300000000a00 */
[----:B------:R-:W3:Y:S01]  /*00e0*/  S2UR UR6, SR_CTAID.X ;  /* 0x00000000000679c3 */ /* 0x000ee20000002500 */
[----:B-1----:R-:W-:Y:S01]  /*00f0*/  IMAD R9, R9, UR7, R0 ;  /* 0x0000000709097c24 */ /* 0x002fe2000f8e0200 */
[----:B0-----:R-:W-:-:S04]  /*0100*/  IADD3 R4, PT, PT, -R15, R11, RZ ;  /* 0x0000000b0f047210 */ /* 0x001fc80007ffe1ff */
[----:B------:R-:W-:Y:S01]  /*0110*/  ISETP.GT.AND P0, PT, R9, R4, PT ;  /* 0x000000040900720c */ /* 0x000fe20003f04270 */
[----:B---3--:R-:W-:Y:S01]  /*0120*/  IMAD R8, R8, UR6, R3 ;  /* 0x0000000608087c24 */ /* 0x008fe2000f8e0203 */
[----:B------:R-:W-:-:S04]  /*0130*/  IADD3 R3, PT, PT, R10, -R15, RZ ;  /* 0x8000000f0a037210 */ /* 0x000fc80007ffe0ff */
[----:B------:R-:W-:-:S04]  /*0140*/  ISETP.GT.OR P0, PT, R8, R3, P0 ;  /* 0x000000030800720c */ /* 0x000fc80000704670 */
[----:B----4-:R-:W-:-:S13]  /*0150*/  ISETP.GE.OR P0, PT, R2, R14, P0 ;  /* 0x0000000e0200720c */ /* 0x010fda0000706670 */
[----:B------:R-:W-:Y:S05]  /*0160*/  @P0 EXIT ;  /* 0x000000000000094d */ /* 0x000fea0003800000 */
[----:B------:R-:W0:Y:S01]  /*0170*/  S2R R10, SR_TID.Z ;  /* 0x00000000000a7919 */ /* 0x000e220000002300 */
[----:B------:R-:W0:Y:S02]  /*0180*/  LDCU UR4, c[0x0][0x3b0] ;  /* 0x00007600ff0477ac */ /* 0x000e240008000800 */
[----:B0-----:R-:W-:-:S13]  /*0190*/  ISETP.GE.AND P0, PT, R10, UR4, PT ;  /* 0x000000040a007c0c */ /* 0x001fda000bf06270 */
[----:B------:R-:W-:Y:S05]  /*01a0*/  @P0 EXIT ;  /* 0x000000000000094d */ /* 0x000fea0003800000 */
[----:B------:R-:W-:Y:S01]  /*01b0*/  ISETP.GE.AND P0, PT, R15, 0x1, PT ;  /* 0x000000010f00780c */ /* 0x000fe20003f06270 */
[----:B------:R-:W0:Y:S01]  /*01c0*/  LDCU.64 UR8, c[0x0][0x358] ;  /* 0x00006b00ff0877ac */ /* 0x000e220008000a00 */
[----:B------:R-:W-:-:S11]  /*01d0*/  HFMA2 R0, -RZ, RZ, 0, 0 ;  /* 0x00000000ff007431 */ /* 0x000fd600000001ff */
[----:B------:R-:W-:Y:S05]  /*01e0*/  @!P0 BRA `(.L_x_3) ;  /* 0x0000000800948947 */ /* 0x000fea0003800000 */
[----:B------:R-:W1:Y:S01]  /*01f0*/  LDCU.64 UR6, c[0x0][0x380] ;  /* 0x00007000ff0677ac */ /* 0x000e620008000a00 */
[C---:B------:R-:W-:Y:S01]  /*0200*/  LOP3.LUT R12, R15.reuse, 0x7ffffff0, RZ, 0xc0, !PT ;  /* 0x7ffffff00f0c7812 */ /* 0x040fe200078ec0ff */
[----:B------:R-:W-:Y:S01]  /*0210*/  IMAD R10, R10, R11, R8 ;  /* 0x0000000b0a0a7224 */ /* 0x000fe200078e0208 */
[C---:B------:R-:W-:Y:S01]  /*0220*/  LOP3.LUT R11, R15.reuse, 0xf, RZ, 0xc0, !PT ;  /* 0x0000000f0f0b7812 */ /* 0x040fe200078ec0ff */
[----:B------:R-:W-:Y:S01]  /*0230*/  UMOV UR4, URZ ;  /* 0x000000ff00047c82 */ /* 0x000fe20008000000 */
[C---:B------:R-:W-:Y:S02]  /*0240*/  LOP3.LUT R13, R15.reuse, 0x7, RZ, 0xc0, !PT ;  /* 0x000000070f0d7812 */ /* 0x040fe400078ec0ff */
[----:B------:R-:W-:Y:S02]  /*0250*/  LOP3.LUT R18, R15, 0x3, RZ, 0xc0, !PT ;  /* 0x000000030f127812 */ /* 0x000fe400078ec0ff */
[----:B------:R-:W-:Y:S02]  /*0260*/  MOV R0, RZ ;  /* 0x000000ff00007202 */ /* 0x000fe40000000f00 */
[----:B------:R-:W-:Y:S01]  /*0270*/  IADD3 R19, PT, PT, -R12, RZ, RZ ;  /* 0x000000ff0c137210 */ /* 0x000fe20007ffe1ff */
[----:B-1----:R-:W-:-:S04]  /*0280*/  UIADD3 UR5, UP0, UPT, UR6, 0x20, URZ ;  /* 0x0000002006057890 */ /* 0x002fc8000ff1e0ff */
[----:B------:R-:W-:-:S12]  /*0290*/  UIADD3.X UR6, UPT, UPT, URZ, UR7, URZ, UP0, !UPT ;  /* 0x00000007ff067290 */ /* 0x000fd800087fe4ff */
.L_x_9:
[----:B------:R-:W1:Y:S01]  /*02a0*/  LDC R5, c[0x0][0x3ac] ;  /* 0x0000eb00ff057b82 */ /* 0x000e620000000800 */
[----:B------:R-:W2:Y:S01]  /*02b0*/  LDCU UR7, c[0x0][0x3a0] ;  /* 0x00007400ff0777ac */ /* 0x000ea20008000800 */
[----:B------:R-:W-:Y:S02]  /*02c0*/  IADD3 R14, PT, PT, R10, UR4, RZ ;  /* 0x000000040a0e7c10 */ /* 0x000fe4000fffe0ff */
[----:B------:R-:W-:Y:S02]  /*02d0*/  MOV R21, RZ ;  /* 0x000000ff00157202 */ /* 0x000fe40000000f00 */
[----:B-1----:R-:W-:Y:S01]  /*02e0*/  ISETP.GE.U32.AND P1, PT, R5, 0x10, PT ;  /* 0x000000100500780c */ /* 0x002fe20003f26070 */
[----:B------:R-:W-:Y:S01]  /*02f0*/  IMAD R20, R2, R5, UR4 ;  /* 0x0000000402147e24 */ /* 0x000fe2000f8e0205 */
[----:B------:R-:W-:-:S03]  /*0300*/  UIADD3 UR4, UPT, UPT, UR4, 0x1, URZ ;  /* 0x0000000104047890 */ /* 0x000fc6000fffe0ff */
[----:B------:R-:W-:-:S03]  /*0310*/  IMAD R20, R20, R5, RZ ;  /* 0x0000000514147224 */ /* 0x000fc600078e02ff */
[----:B------:R-:W-:Y:S01]  /*0320*/  ISETP.NE.AND P0, PT, R5, UR4, PT ;  /* 0x0000000405007c0c */ /* 0x000fe2000bf05270 */
[----:B--2---:R-:W-:-:S04]  /*0330*/  IMAD R5, R14, UR7, R9 ;  /* 0x000000070e057c24 */ /* 0x004fc8000f8e0209 */
[----:B------:R-:W-:Y:S08]  /*0340*/  @!P1 BRA `(.L_x_4) ;  /* 0x0000000000f89947 */ /* 0x000ff00003800000 */
[----:B------:R-:W-:Y:S02]  /*0350*/  MOV R23, R20 ;  /* 0x0000001400177202 */ /* 0x000fe40000000f00 */
[----:B------:R-:W-:Y:S02]  /*0360*/  MOV R21, R5 ;  /* 0x0000000500157202 */ /* 0x000fe40000000f00 */
[----:B------:R-:W-:-:S07]  /*0370*/  MOV R22, R19 ;  /* 0x0000001300167202 */ /* 0x000fce0000000f00 */
.L_x_5:
[----:B------:R-:W1:Y:S01]  /*0380*/  LDC.64 R14, c[0x0][0x390] ;  /* 0x0000e400ff0e7b82 */ /* 0x000e620000000a00 */
[----:B------:R-:W-:Y:S02]  /*0390*/  MOV R16, UR5 ;  /* 0x0000000500107c02 */ /* 0x000fe40008000f00 */
[----:B------:R-:W-:-:S03]  /*03a0*/  MOV R17, UR6 ;  /* 0x0000000600117c02 */ /* 0x000fc60008000f00 */
[----:B------:R-:W-:-:S05]  /*03b0*/  IMAD.WIDE R16, R21, 0x4, R16 ;  /* 0x0000000415107825 */ /* 0x000fca00078e0210 */
[----:B0-----:R-:W2:Y:S04]  /*03c0*/  LDG.E R25, desc[UR8][R16.64+-0x20] ;  /* 0xffffe00810197981 */ /* 0x001ea8000c1e1900 */
[----:B------:R-:W3:Y:S04]  /*03d0*/  LDG.E R27, desc[UR8][R16.64+-0x18] ;  /* 0xffffe808101b7981 */ /* 0x000ee8000c1e1900 */
[----:B------:R-:W4:Y:S01]  /*03e0*/  LDG.E R29, desc[UR8][R16.64+0x1c] ;  /* 0x00001c08101d7981 */ /* 0x000f22000c1e1900 */
[----:B-1----:R-:W-:-:S05]  /*03f0*/  IMAD.WIDE R14, R23, 0x4, R14 ;  /* 0x00000004170e7825 */ /* 0x002fca00078e020e */
[----:B------:R-:W2:Y:S04]  /*0400*/  LDG.E R24, desc[UR8][R14.64] ;  /* 0x000000080e187981 */ /* 0x000ea8000c1e1900 */
[----:B------:R-:W3:Y:S04]  /*0410*/  LDG.E R26, desc[UR8][R14.64+0x8] ;  /* 0x000008080e1a7981 */ /* 0x000ee8000c1e1900 */
[----:B------:R-:W4:Y:S01]  /*0420*/  LDG.E R28, desc[UR8][R14.64+0x3c] ;  /* 0x00003c080e1c7981 */ /* 0x000f22000c1e1900 */
[----:B--2---:R-:W-:-:S03]  /*0430*/  FFMA R24, R25, R24, R0 ;  /* 0x0000001819187223 */ /* 0x004fc60000000000 */
[----:B------:R-:W2:Y:S04]  /*0440*/  LDG.E R0, desc[UR8][R14.64+0x4] ;  /* 0x000004080e007981 */ /* 0x000ea8000c1e1900 */
[----:B------:R-:W2:Y:S02]  /*0450*/  LDG.E R25, desc[UR8][R16.64+-0x1c] ;  /* 0xffffe40810197981 */ /* 0x000ea4000c1e1900 */
[----:B--2---:R-:W-:Y:S02]  /*0460*/  FFMA R0, R25, R0, R24 ;  /* 0x0000000019007223 */ /* 0x004fe40000000018 */
[----:B------:R-:W2:Y:S04]  /*0470*/  LDG.E R24, desc[UR8][R14.64+0xc] ;  /* 0x00000c080e187981 */ /* 0x000ea8000c1e1900 */
[----:B------:R-:W2:Y:S01]  /*0480*/  LDG.E R25, desc[UR8][R16.64+-0x14] ;  /* 0xffffec0810197981 */ /* 0x000ea2000c1e1900 */
[----:B---3--:R-:W-:-:S03]  /*0490*/  FFMA R0, R27, R26, R0 ;  /* 0x0000001a1b007223 */ /* 0x008fc60000000000 */
[----:B------:R-:W3:Y:S04]  /*04a0*/  LDG.E R26, desc[UR8][R14.64+0x10] ;  /* 0x000010080e1a7981 */ /* 0x000ee8000c1e1900 */
[----:B------:R-:W3:Y:S01]  /*04b0*/  LDG.E R27, desc[UR8][R16.64+-0x10] ;  /* 0xfffff008101b7981 */ /* 0x000ee2000c1e1900 */
[----:B--2---:R-:W-:-:S03]  /*04c0*/  FFMA R0, R25, R24, R0 ;  /* 0x0000001819007223 */ /* 0x004fc60000000000 */
        /* <DEDUP_REMOVED lines=23> */
[----:B------:R-:W-:Y:S01]  /*0640*/  IADD3 R22, PT, PT, R22, 0x10, RZ ;  /* 0x0000001016167810 */ /* 0x000fe20007ffe0ff */
[----:B--2---:R-:W-:Y:S02]  /*0650*/  FFMA R0, R25, R24, R0 ;  /* 0x0000001819007223 */ /* 0x004fe40000000000 */
[----:B------:R-:W2:Y:S04]  /*0660*/  LDG.E R24, desc[UR8][R14.64+0x34] ;  /* 0x000034080e187981 */ /* 0x000ea8000c1e1900 */
[----:B------:R-:W2:Y:S01]  /*0670*/  LDG.E R25, desc[UR8][R16.64+0x14] ;  /* 0x0000140810197981 */ /* 0x000ea2000c1e1900 */
[----:B---3--:R-:W-:-:S03]  /*0680*/  FFMA R26, R27, R26, R0 ;  /* 0x0000001a1b1a7223 */ /* 0x008fc60000000000 */
[----:B------:R-:W3:Y:S04]  /*0690*/  LDG.E R0, desc[UR8][R16.64+0x18] ;  /* 0x0000180810007981 */ /* 0x000ee8000c1e1900 */
[----:B------:R-:W3:Y:S01]  /*06a0*/  LDG.E R27, desc[UR8][R14.64+0x38] ;  /* 0x000038080e1b7981 */ /* 0x000ee2000c1e1900 */
[----:B------:R-:W-:Y:S01]  /*06b0*/  ISETP.NE.AND P1, PT, R22, RZ, PT ;  /* 0x000000ff1600720c */ /* 0x000fe20003f25270 */
[----:B------:R-:W-:Y:S01]  /*06c0*/  VIADD R23, R23, 0x10 ;  /* 0x0000001017177836 */ /* 0x000fe20000000000 */
[----:B------:R-:W-:Y:S01]  /*06d0*/  IADD3 R21, PT, PT, R21, 0x10, RZ ;  /* 0x0000001015157810 */ /* 0x000fe20007ffe0ff */
[----:B--2---:R-:W-:-:S04]  /*06e0*/  FFMA R25, R25, R24, R26 ;  /* 0x0000001819197223 */ /* 0x004fc8000000001a */
[----:B---3--:R-:W-:-:S04]  /*06f0*/  FFMA R0, R0, R27, R25 ;  /* 0x0000001b00007223 */ /* 0x008fc80000000019 */
[----:B----4-:R-:W-:Y:S02]  /*0700*/  FFMA R0, R29, R28, R0 ;  /* 0x0000001c1d007223 */ /* 0x010fe40000000000 */
[----:B------:R-:W-:Y:S05]  /*0710*/  @P1 BRA `(.L_x_5) ;  /* 0xfffffffc00181947 */ /* 0x000fea000383ffff */
[----:B------:R-:W-:-:S07]  /*0720*/  MOV R21, R12 ;  /* 0x0000000c00157202 */ /* 0x000fce0000000f00 */
.L_x_4:
[----:B------:R-:W-:-:S13]  /*0730*/  ISETP.NE.AND P1, PT, R11, RZ, PT ;  /* 0x000000ff0b00720c */ /* 0x000fda0003f25270 */
[----:B------:R-:W-:Y:S05]  /*0740*/  @!P1 BRA `(.L_x_6) ;  /* 0x0000000400389947 */ /* 0x000fea0003800000 */
[----:B------:R-:W-:Y:S02]  /*0750*/  IADD3 R14, PT, PT, R11, -0x1, RZ ;  /* 0xffffffff0b0e7810 */ /* 0x000fe40007ffe0ff */
[----:B------:R-:W-:Y:S02]  /*0760*/  ISETP.NE.AND P2, PT, R13, RZ, PT ;  /* 0x000000ff0d00720c */ /* 0x000fe40003f45270 */
[----:B------:R-:W-:-:S13]  /*0770*/  ISETP.GE.U32.AND P1, PT, R14, 0x7, PT ;  /* 0x000000070e00780c */ /* 0x000fda0003f26070 */
[----:B------:R-:W-:Y:S05]  /*0780*/  @!P1 BRA `(.L_x_7) ;  /* 0x00000000007c9947 */ /* 0x000fea0003800000 */
[----:B------:R-:W1:Y:S01]  /*0790*/  LDC.64 R16, c[0x0][0x380] ;  /* 0x0000e000ff107b82 */ /* 0x000e620000000a00 */
[-C--:B------:R-:W-:Y:S02]  /*07a0*/  IADD3 R23, PT, PT, R5, R21.reuse, RZ ;  /* 0x0000001505177210 */ /* 0x080fe40007ffe0ff */
[----:B------:R-:W-:-:S05]  /*07b0*/  IADD3 R25, PT, PT, R20, R21, RZ ;  /* 0x0000001514197210 */ /* 0x000fca0007ffe0ff */
[----:B------:R-:W2:Y:S01]  /*07c0*/  LDC.64 R14, c[0x0][0x390] ;  /* 0x0000e400ff0e7b82 */ /* 0x000ea20000000a00 */
[----:B-1----:R-:W-:-:S05]  /*07d0*/  IMAD.WIDE R16, R23, 0x4, R16 ;  /* 0x0000000417107825 */ /* 0x002fca00078e0210 */
[----:B0-----:R-:W3:Y:S01]  /*07e0*/  LDG.E R23, desc[UR8][R16.64] ;  /* 0x0000000810177981 */ /* 0x001ee2000c1e1900 */
[----:B--2---:R-:W-:-:S03]  /*07f0*/  IMAD.WIDE R14, R25, 0x4, R14 ;  /* 0x00000004190e7825 */ /* 0x004fc600078e020e */
[----:B------:R-:W2:Y:S04]  /*0800*/  LDG.E R25, desc[UR8][R16.64+0x4] ;  /* 0x0000040810197981 */ /* 0x000ea8000c1e1900 */
[----:B------:R-:W3:Y:S04]  /*0810*/  LDG.E R22, desc[UR8][R14.64] ;  /* 0x000000080e167981 */ /* 0x000ee8000c1e1900 */
[----:B------:R-:W2:Y:S04]  /*0820*/  LDG.E R24, desc[UR8][R14.64+0x4] ;  /* 0x000004080e187981 */ /* 0x000ea8000c1e1900 */
[----:B------:R-:W4:Y:S04]  /*0830*/  LDG.E R26, desc[UR8][R14.64+0x10] ;  /* 0x000010080e1a7981 */ /* 0x000f28000c1e1900 */
[----:B------:R-:W5:Y:S04]  /*0840*/  LDG.E R27, desc[UR8][R14.64+0x14] ;  /* 0x000014080e1b7981 */ /* 0x000f68000c1e1900 */
[----:B------:R-:W5:Y:S04]  /*0850*/  LDG.E R28, desc[UR8][R14.64+0x18] ;  /* 0x000018080e1c7981 */ /* 0x000f68000c1e1900 */
[----:B------:R-:W5:Y:S01]  /*0860*/  LDG.E R29, desc[UR8][R14.64+0x1c] ;  /* 0x00001c080e1d7981 */ /* 0x000f62000c1e1900 */
[----:B---3--:R-:W-:-:S03]  /*0870*/  FFMA R22, R23, R22, R0 ;  /* 0x0000001617167223 */ /* 0x008fc60000000000 */
[----:B------:R-:W3:Y:S04]  /*0880*/  LDG.E R23, desc[UR8][R16.64+0x8] ;  /* 0x0000080810177981 */ /* 0x000ee8000c1e1900 */
[----:B------:R-:W3:Y:S01]  /*0890*/  LDG.E R0, desc[UR8][R14.64+0x8] ;  /* 0x000008080e007981 */ /* 0x000ee2000c1e1900 */
[----:B--2---:R-:W-:-:S03]  /*08a0*/  FFMA R22, R25, R24, R22 ;  /* 0x0000001819167223 */ /* 0x004fc60000000016 */
[----:B------:R-:W2:Y:S04]  /*08b0*/  LDG.E R25, desc[UR8][R16.64+0xc] ;  /* 0x00000c0810197981 */ /* 0x000ea8000c1e1900 */
[----:B------:R-:W2:Y:S01]  /*08c0*/  LDG.E R24, desc[UR8][R14.64+0xc] ;  /* 0x00000c080e187981 */ /* 0x000ea2000c1e1900 */
[----:B---3--:R-:W-:-:S03]  /*08d0*/  FFMA R22, R23, R0, R22 ;  /* 0x0000000017167223 */ /* 0x008fc60000000016 */
[----:B------:R-:W4:Y:S04]  /*08e0*/  LDG.E R0, desc[UR8][R16.64+0x10] ;  /* 0x0000100810007981 */ /* 0x000f28000c1e1900 */
[----:B------:R-:W3:Y:S01]  /*08f0*/  LDG.E R23, desc[UR8][R16.64+0x1c] ;  /* 0x00001c0810177981 */ /* 0x000ee2000c1e1900 */
[----:B--2---:R-:W-:-:S03]  /*0900*/  FFMA R25, R25, R24, R22 ;  /* 0x0000001819197223 */ /* 0x004fc60000000016 */
[----:B------:R-:W5:Y:S04]  /*0910*/  LDG.E R24, desc[UR8][R16.64+0x14] ;  /* 0x0000140810187981 */ /* 0x000f68000c1e1900 */
[----:B------:R-:W2:Y:S01]  /*0920*/  LDG.E R22, desc[UR8][R16.64+0x18] ;  /* 0x0000180810167981 */ /* 0x000ea2000c1e1900 */
[----:B------:R-:W-:Y:S01]  /*0930*/  IADD3 R21, PT, PT, R21, 0x8, RZ ;  /* 0x0000000815157810 */ /* 0x000fe20007ffe0ff */
[----:B----4-:R-:W-:-:S04]  /*0940*/  FFMA R25, R0, R26, R25 ;  /* 0x0000001a00197223 */ /* 0x010fc80000000019 */
[----:B-----5:R-:W-:-:S04]  /*0950*/  FFMA R25, R24, R27, R25 ;  /* 0x0000001b18197223 */ /* 0x020fc80000000019 */
[----:B--2---:R-:W-:-:S04]  /*0960*/  FFMA R22, R22, R28, R25 ;  /* 0x0000001c16167223 */ /* 0x004fc80000000019 */
[----:B---3--:R-:W-:-:S07]  /*0970*/  FFMA R0, R23, R29, R22 ;  /* 0x0000001d17007223 */ /* 0x008fce0000000016 */
.L_x_7:
[----:B------:R-:W-:Y:S05]  /*0980*/  @!P2 BRA `(.L_x_6) ;  /* 0x0000000000a8a947 */ /* 0x000fea0003800000 */
[----:B------:R-:W-:Y:S02]  /*0990*/  IADD3 R14, PT, PT, R13, -0x1, RZ ;  /* 0xffffffff0d0e7810 */ /* 0x000fe40007ffe0ff */
[----:B------:R-:W-:Y:S02]  /*09a0*/  ISETP.NE.AND P2, PT, R18, RZ, PT ;  /* 0x000000ff1200720c */ /* 0x000fe40003f45270 */
[----:B------:R-:W-:-:S13]  /*09b0*/  ISETP.GE.U32.AND P1, PT, R14, 0x3, PT ;  /* 0x000000030e00780c */ /* 0x000fda0003f26070 */
[----:B------:R-:W-:Y:S05]  /*09c0*/  @!P1 BRA `(.L_x_8) ;  /* 0x00000000004c9947 */ /* 0x000fea0003800000 */
[----:B------:R-:W1:Y:S01]  /*09d0*/  LDC.64 R16, c[0x0][0x380] ;  /* 0x0000e000ff107b82 */ /* 0x000e620000000a00 */
[----:B------:R-:W-:Y:S01]  /*09e0*/  IADD3 R25, PT, PT, R20, R21, RZ ;  /* 0x0000001514197210 */ /* 0x000fe20007ffe0ff */
[----:B------:R-:W-:-:S06]  /*09f0*/  IMAD.IADD R23, R5, 0x1, R21 ;  /* 0x0000000105177824 */ /* 0x000fcc00078e0215 */
[----:B------:R-:W2:Y:S01]  /*0a00*/  LDC.64 R14, c[0x0][0x390] ;  /* 0x0000e400ff0e7b82 */ /* 0x000ea20000000a00 */
[----:B-1----:R-:W-:-:S05]  /*0a10*/  IMAD.WIDE R16, R23, 0x4, R16 ;  /* 0x0000000417107825 */ /* 0x002fca00078e0210 */
[----:B0-----:R-:W3:Y:S01]  /*0a20*/  LDG.E R24, desc[UR8][R16.64+0x4] ;  /* 0x0000040810187981 */ /* 0x001ee2000c1e1900 */
[----:B--2---:R-:W-:-:S03]  /*0a30*/  IMAD.WIDE R14, R25, 0x4, R14 ;  /* 0x00000004190e7825 */ /* 0x004fc600078e020e */
[----:B------:R-:W2:Y:S04]  /*0a40*/  LDG.E R22, desc[UR8][R16.64+0x8] ;  /* 0x0000080810167981 */ /* 0x000ea8000c1e1900 */
[----:B------:R-:W4:Y:S04]  /*0a50*/  LDG.E R25, desc[UR8][R16.64] ;  /* 0x0000000810197981 */ /* 0x000f28000c1e1900 */
[----:B------:R-:W4:Y:S04]  /*0a60*/  LDG.E R26, desc[UR8][R14.64] ;  /* 0x000000080e1a7981 */ /* 0x000f28000c1e1900 */
[----:B------:R-:W3:Y:S04]  /*0a70*/  LDG.E R27, desc[UR8][R14.64+0x4] ;  /* 0x000004080e1b7981 */ /* 0x000ee8000c1e1900 */
[----:B------:R-:W2:Y:S04]  /*0a80*/  LDG.E R28, desc[UR8][R14.64+0x8] ;  /* 0x000008080e1c7981 */ /* 0x000ea8000c1e1900 */
[----:B------:R-:W5:Y:S04]  /*0a90*/  LDG.E R23, desc[UR8][R16.64+0xc] ;  /* 0x00000c0810177981 */ /* 0x000f68000c1e1900 */
[----:B------:R-:W5:Y:S01]  /*0aa0*/  LDG.E R29, desc[UR8][R14.64+0xc] ;  /* 0x00000c080e1d7981 */ /* 0x000f62000c1e1900 */
[----:B------:R-:W-:Y:S01]  /*0ab0*/  IADD3 R21, PT, PT, R21, 0x4, RZ ;  /* 0x0000000415157810 */ /* 0x000fe20007ffe0ff */
[----:B----4-:R-:W-:-:S04]  /*0ac0*/  FFMA R25, R25, R26, R0 ;  /* 0x0000001a19197223 */ /* 0x010fc80000000000 */
[----:B---3--:R-:W-:-:S04]  /*0ad0*/  FFMA R25, R24, R27, R25 ;  /* 0x0000001b18197223 */ /* 0x008fc80000000019 */
[----:B--2---:R-:W-:-:S04]  /*0ae0*/  FFMA R22, R22, R28, R25 ;  /* 0x0000001c16167223 */ /* 0x004fc80000000019 */
[----:B-----5:R-:W-:-:S07]  /*0af0*/  FFMA R0, R23, R29, R22 ;  /* 0x0000001d17007223 */ /* 0x020fce0000000016 */
.L_x_8:
[----:B------:R-:W-:Y:S05]  /*0b00*/  @!P2 BRA `(.L_x_6) ;  /* 0x000000000048a947 */ /* 0x000fea0003800000 */
[----:B------:R-:W1:Y:S01]  /*0b10*/  LDC.64 R14, c[0x0][0x380] ;  /* 0x0000e000ff0e7b82 */ /* 0x000e620000000a00 */
[-C--:B------:R-:W-:Y:S02]  /*0b20*/  IADD3 R5, PT, PT, R5, R21.reuse, RZ ;  /* 0x0000001505057210 */ /* 0x080fe40007ffe0ff */
[----:B------:R-:W-:-:S05]  /*0b30*/  IADD3 R21, PT, PT, R20, R21, RZ ;  /* 0x0000001514157210 */ /* 0x000fca0007ffe0ff */
[----:B------:R-:W2:Y:S01]  /*0b40*/  LDC.64 R16, c[0x0][0x390] ;  /* 0x0000e400ff107b82 */ /* 0x000ea20000000a00 */
[----:B-1----:R-:W-:-:S05]  /*0b50*/  IMAD.WIDE R14, R5, 0x4, R14 ;  /* 0x00000004050e7825 */ /* 0x002fca00078e020e */
[----:B0-----:R-:W3:Y:S01]  /*0b60*/  LDG.E R5, desc[UR8][R14.64] ;  /* 0x000000080e057981 */ /* 0x001ee2000c1e1900 */
[----:B--2---:R-:W-:-:S05]  /*0b70*/  IMAD.WIDE R16, R21, 0x4, R16 ;  /* 0x0000000415107825 */ /* 0x004fca00078e0210 */
[----:B------:R-:W3:Y:S01]  /*0b80*/  LDG.E R20, desc[UR8][R16.64] ;  /* 0x0000000810147981 */ /* 0x000ee2000c1e1900 */
[----:B------:R-:W-:Y:S01]  /*0b90*/  ISETP.NE.AND P1, PT, R18, 0x1, PT ;  /* 0x000000011200780c */ /* 0x000fe20003f25270 */
[----:B---3--:R-:W-:-:S12]  /*0ba0*/  FFMA R0, R5, R20, R0 ;  /* 0x0000001405007223 */ /* 0x008fd80000000000 */
[----:B------:R-:W-:Y:S05]  /*0bb0*/  @!P1 BRA `(.L_x_6) ;  /* 0x00000000001c9947 */ /* 0x000fea0003800000 */
[----:B------:R-:W-:Y:S01]  /*0bc0*/  ISETP.NE.AND P1, PT, R18, 0x2, PT ;  /* 0x000000021200780c */ /* 0x000fe20003f25270 */
[----:B------:R-:W2:Y:S04]  /*0bd0*/  LDG.E R5, desc[UR8][R14.64+0x4] ;  /* 0x000004080e057981 */ /* 0x000ea8000c1e1900 */
[----:B------:R-:W2:Y:S08]  /*0be0*/  LDG.E R20, desc[UR8][R16.64+0x4] ;  /* 0x0000040810147981 */ /* 0x000eb0000c1e1900 */
[----:B------:R-:W3:Y:S04]  /*0bf0*/  @P1 LDG.E R21, desc[UR8][R14.64+0x8] ;  /* 0x000008080e151981 */ /* 0x000ee8000c1e1900 */
[----:B------:R-:W3:Y:S01]  /*0c00*/  @P1 LDG.E R22, desc[UR8][R16.64+0x8] ;  /* 0x0000080810161981 */ /* 0x000ee2000c1e1900 */
[----:B--2---:R-:W-:-:S04]  /*0c10*/  FFMA R0, R5, R20, R0 ;  /* 0x0000001405007223 */ /* 0x004fc80000000000 */
[----:B---3--:R-:W-:-:S07]  /*0c20*/  @P1 FFMA R0, R21, R22, R0 ;  /* 0x0000001615001223 */ /* 0x008fce0000000000 */
.L_x_6:
[----:B------:R-:W-:Y:S05]  /*0c30*/  @P0 BRA `(.L_x_9) ;  /* 0xfffffff400980947 */ /* 0x000fea000383ffff */
.L_x_3:
[----:B------:R-:W1:Y:S01]  /*0c40*/  S2R R5, SR_TID.Z ;  /* 0x0000000000057919 */ /* 0x000e620000002300 */
[----:B------:R-:W1:Y:S01]  /*0c50*/  LDCU UR4, c[0x0][0x3a8] ;  /* 0x00007500ff0477ac */ /* 0x000e620008000800 */
[----:B------:R-:W2:Y:S01]  /*0c60*/  LDC.64 R10, c[0x0][0x388] ;  /* 0x0000e200ff0a7b82 */ /* 0x000ea20000000a00 */
[----:B------:R-:W3:Y:S01]  /*0c70*/  F2F.F64.F32 R12, R0 ;  /* 0x00000000000c7310 */ /* 0x000ee20000201800 */
[----:B------:R-:W-:Y:S01]  /*0c80*/  MOV R14, 0x8 ;  /* 0x00000008000e7802 */ /* 0x000fe20000000f00 */
[----:B------:R4:W-:Y:S05]  /*0c90*/  STL.64 [R1], R8 ;  /* 0x0000000801007387 */ /* 0x0009ea0000100a00 */
[----:B------:R-:W0:Y:S01]  /*0ca0*/  LDC.64 R14, c[0x4][R14] ;  /* 0x010000000e0e7b82 */ /* 0x000e220000000a00 */
[----:B---3--:R4:W-:Y:S01]  /*0cb0*/  STL.64 [R1+0x10], R12 ;  /* 0x0000100c01007387 */ /* 0x0089e20000100a00 */
[----:B-1----:R-:W-:Y:S01]  /*0cc0*/  IMAD R5, R5, UR4, R2 ;  /* 0x0000000405057c24 */ /* 0x002fe2000f8e0202 */
[----:B------:R-:W1:Y:S03]  /*0cd0*/  LDCU.64 UR4, c[0x4][URZ] ;  /* 0x01000000ff0477ac */ /* 0x000e660008000a00 */
[----:B------:R-:W-:-:S05]  /*0ce0*/  IMAD R4, R4, R5, R5 ;  /* 0x0000000504047224 */ /* 0x000fca00078e0205 */
[----:B------:R-:W-:-:S05]  /*0cf0*/  IADD3 R4, PT, PT, R9, R4, RZ ;  /* 0x0000000409047210 */ /* 0x000fca0007ffe0ff */
[----:B------:R-:W-:-:S05]  /*0d00*/  IMAD R3, R3, R4, R4 ;  /* 0x0000000403037224 */ /* 0x000fca00078e0204 */
[----:B------:R-:W-:Y:S02]  /*0d10*/  IADD3 R3, PT, PT, R8, R3, RZ ;  /* 0x0000000308037210 */ /* 0x000fe40007ffe0ff */
[----:B-1----:R-:W-:Y:S02]  /*0d20*/  MOV R4, UR4 ;  /* 0x0000000400047c02 */ /* 0x002fe40008000f00 */
[----:B------:R-:W-:Y:S01]  /*0d30*/  MOV R5, UR5 ;  /* 0x0000000500057c02 */ /* 0x000fe20008000f00 */
[----:B--2---:R-:W-:Y:S01]  /*0d40*/  IMAD.WIDE R10, R3, 0x4, R10 ;  /* 0x00000004030a7825 */ /* 0x004fe200078e020a */
[----:B------:R4:W-:Y:S04]  /*0d50*/  STL.64 [R1+0x8], R2 ;  /* 0x0000080201007387 */ /* 0x0009e80000100a00 */
[----:B0-----:R4:W-:Y:S02]  /*0d60*/  STG.E desc[UR8][R10.64], R0 ;  /* 0x000000000a007986 */ /* 0x0019e4000c101908 */
[----:B------:R-:W-:-:S07]  /*0d70*/  LEPC R20, `(.L_x_10) ;  /* 0x000000001014794e */ /* 0x000fce0000000000 */
[----:B----4-:R-:W-:Y:S05]  /*0d80*/  CALL.ABS.NOINC R14 ;  /* 0x000000000e007343 */ /* 0x010fea0003c00000 */
.L_x_10:
[----:B------:R-:W-:Y:S05]  /*0d90*/  EXIT ;  /* 0x000000000000794d */ /* 0x000fea0003800000 */
.L_x_11:
        /* <DEDUP_REMOVED lines=14> */
.L_x_15:


//--------------------- .nv.global.init           --------------------------
	.section	.nv.global.init,"aw",@progbits
.nv.global.init:
	.type		$str,@object
	.size		$str,(.L_0 - $str)
$str:
        /*0000*/ 	.byte	0x28, 0x25, 0x64, 0x2c, 0x25, 0x64, 0x2c, 0x25, 0x64, 0x29, 0x20, 0x2d, 0x20, 0x6f, 0x75, 0x74
        /*0010*/ 	.byte	0x70, 0x75, 0x74, 0x49, 0x6e, 0x64, 0x65, 0x78, 0x3a, 0x20, 0x25, 0x64, 0x2c, 0x20, 0x72, 0x65
        /*0020*/ 	.byte	0x73, 0x75, 0x6c, 0x74, 0x3a, 0x25, 0x66, 0x0a, 0x00
.L_0:


//--------------------- .nv.shared.reserved.0     --------------------------
	.section	.nv.shared.reserved.0,"aw",@nobits
	.weak		__nv_reservedSMEM_offset_0_alias
	.size		__nv_reservedSMEM_offset_0_alias, 0, 64
	.other		__nv_reservedSMEM_offset_0_alias,@"STO_CUDA_RESERVED_SHARED STV_DEFAULT"
__nv_reservedSMEM_offset_0_alias:
	.zero		0
	.zero		64


//--------------------- .nv.constant0._Z11outputLayerPfS_ii --------------------------
	.section	.nv.constant0._Z11outputLayerPfS_ii,"a",@progbits
	.sectionflags	@""
	.align	4
.nv.constant0._Z11outputLayerPfS_ii:
	.zero		920


//--------------------- .nv.constant0._Z10denseLayerPfS_ii --------------------------
	.section	.nv.constant0._Z10denseLayerPfS_ii,"a",@progbits
	.sectionflags	@""
	.align	4
.nv.constant0._Z10denseLayerPfS_ii:
	.zero		920


//--------------------- .nv.constant0._Z15maxPoolingLayerPfS_iiii --------------------------
	.section	.nv.constant0._Z15maxPoolingLayerPfS_iiii,"a",@progbits
	.sectionflags	@""
	.align	4
.nv.constant0._Z15maxPoolingLayerPfS_iiii:
	.zero		928


//--------------------- .nv.constant0._Z31convolutionLayerMultipleFiltersPfS_S_S_iiiii --------------------------
	.section	.nv.constant0._Z31convolutionLayerMultipleFiltersPfS_S_S_iiiii,"a",@progbits
	.sectionflags	@""
	.align	4
.nv.constant0._Z31convolutionLayerMultipleFiltersPfS_S_S_iiiii:
	.zero		948


//--------------------- SYMBOLS --------------------------

	.type		.nv.reservedSmem.offset0,@object
	.size		.nv.reservedSmem.offset0,0x4
	.type		vprintf,@function
